//
// Generated by NVIDIA NVVM Compiler
//
// Compiler Build ID: CL-36424714
// Cuda compilation tools, release 13.0, V13.0.88
// Based on NVVM 20.0.0
//

.version 9.0
.target sm_100
.address_size 64

	// .globl	_Z10copyKernelPfS_m

.visible .entry _Z10copyKernelPfS_m(
	.param .u64 .ptr .align 1 _Z10copyKernelPfS_m_param_0,
	.param .u64 .ptr .align 1 _Z10copyKernelPfS_m_param_1,
	.param .u64 _Z10copyKernelPfS_m_param_2
)
{
	.reg .pred 	%p<2>;
	.reg .b32 	%r<5>;
	.reg .b32 	%f<2>;
	.reg .b64 	%rd<10>;

	ld.param.u64 	%rd2, [_Z10copyKernelPfS_m_param_0];
	ld.param.u64 	%rd3, [_Z10copyKernelPfS_m_param_1];
	ld.param.u64 	%rd4, [_Z10copyKernelPfS_m_param_2];
	mov.u32 	%r1, %ctaid.x;
	mov.u32 	%r2, %ntid.x;
	mov.u32 	%r3, %tid.x;
	mad.lo.s32 	%r4, %r1, %r2, %r3;
	cvt.u64.u32 	%rd1, %r4;
	setp.le.u64 	%p1, %rd4, %rd1;
	@%p1 bra 	$L__BB0_2;
	cvta.to.global.u64 	%rd5, %rd3;
	cvta.to.global.u64 	%rd6, %rd2;
	shl.b64 	%rd7, %rd1, 2;
	add.s64 	%rd8, %rd5, %rd7;
	ld.global.f32 	%f1, [%rd8];
	add.s64 	%rd9, %rd6, %rd7;
	st.global.f32 	[%rd9], %f1;
$L__BB0_2:
	ret;

}


// ===== COMPILED SASS (sm_100) =====

	.target	sm_100

	.elftype	@"ET_EXEC"


//--------------------- .note.nv.tkinfo           --------------------------
	.section	.note.nv.tkinfo,"",@"SHT_NOTE"
	.sectionflags	@"SHF_NOTE_NV_TKINFO"
	.tkinfo
        /*0018*/ 	.word	0x00000002
        /*0030*/ 	.string	""
        /*0030*/ 	.string	"ptxas"
        /*0030*/ 	.string	"Cuda compilation tools, release 13.0, V13.0.88"
        /*0030*/ 	.string	"Build cuda_13.0.r13.0/compiler.36424714_0"
        /*0030*/ 	.string	"-arch sm_100 -m 64 "



//--------------------- .note.nv.cuinfo           --------------------------
	.section	.note.nv.cuinfo,"",@"SHT_NOTE"
	.sectionflags	@"SHF_NOTE_NV_CUINFO"
        /*0018*/ 	.short	0x0002
        /*001a*/ 	.short	0x0064
        /*001c*/ 	.short	0x0082
	.zero		2


//--------------------- .nv.info                  --------------------------
	.section	.nv.info,"",@"SHT_CUDA_INFO"
	.align	4


	//----- nvinfo : EIATTR_REGCOUNT
	.align		4
        /*0000*/ 	.byte	0x04, 0x2f
        /*0002*/ 	.short	(.L_1 - .L_0)
	.align		4
.L_0:
        /*0004*/ 	.word	index@(_Z10copyKernelPfS_m)
        /*0008*/ 	.word	0x00000008


	//----- nvinfo : EIATTR_FRAME_SIZE
	.align		4
.L_1:
        /*000c*/ 	.byte	0x04, 0x11
        /*000e*/ 	.short	(.L_3 - .L_2)
	.align		4
.L_2:
        /*0010*/ 	.word	index@(_Z10copyKernelPfS_m)
        /*0014*/ 	.word	0x00000000


	//----- nvinfo : EIATTR_MIN_STACK_SIZE
	.align		4
.L_3:
        /*0018*/ 	.byte	0x04, 0x12
        /*001a*/ 	.short	(.L_5 - .L_4)
	.align		4
.L_4:
        /*001c*/ 	.word	index@(_Z10copyKernelPfS_m)
        /*0020*/ 	.word	0x00000000
.L_5:


//--------------------- .nv.compat                --------------------------
	.section	.nv.compat,"",@"SHT_CUDA_COMPAT_INFO"
	.align	4
        /*0000*/ 	.byte	0x02, 0x09, 0x00, 0x00, 0x02, 0x02, 0x01, 0x00, 0x02, 0x05, 0x05, 0x00, 0x03, 0x07, 0x01, 0x01
        /*0010*/ 	.byte	0x02, 0x03, 0x00, 0x00, 0x02, 0x06, 0x01, 0x00, 0x04, 0x0b, 0x08, 0x00, 0x09, 0x00, 0x00, 0x00
        /*0020*/ 	.byte	0x00, 0x00, 0x00, 0x00


//--------------------- .nv.info._Z10copyKernelPfS_m --------------------------
	.section	.nv.info._Z10copyKernelPfS_m,"",@"SHT_CUDA_INFO"
	.sectionflags	@""
	.align	4


	//----- nvinfo : EIATTR_CUDA_API_VERSION
	.align		4
        /*0000*/ 	.byte	0x04, 0x37
        /*0002*/ 	.short	(.L_7 - .L_6)
.L_6:
        /*0004*/ 	.word	0x00000082


	//----- nvinfo : EIATTR_KPARAM_INFO
	.align		4
.L_7:
        /*0008*/ 	.byte	0x04, 0x17
        /*000a*/ 	.short	(.L_9 - .L_8)
.L_8:
        /*000c*/ 	.word	0x00000000
        /*0010*/ 	.short	0x0002
        /*0012*/ 	.short	0x0010
        /*0014*/ 	.byte	0x00, 0xf0, 0x21, 0x00


	//----- nvinfo : EIATTR_KPARAM_INFO
	.align		4
.L_9:
        /*0018*/ 	.byte	0x04, 0x17
        /*001a*/ 	.short	(.L_11 - .L_10)
.L_10:
        /*001c*/ 	.word	0x00000000
        /*0020*/ 	.short	0x0001
        /*0022*/ 	.short	0x0008
        /*0024*/ 	.byte	0x00, 0xf5, 0x21, 0x00


	//----- nvinfo : EIATTR_KPARAM_INFO
	.align		4
.L_11:
        /*0028*/ 	.byte	0x04, 0x17
        /*002a*/ 	.short	(.L_13 - .L_12)
.L_12:
        /*002c*/ 	.word	0x00000000
        /*0030*/ 	.short	0x0000
        /*0032*/ 	.short	0x0000
        /*0034*/ 	.byte	0x00, 0xf5, 0x21, 0x00


	//----- nvinfo : EIATTR_SPARSE_MMA_MASK
	.align		4
.L_13:
        /*0038*/ 	.byte	0x03, 0x50
        /*003a*/ 	.short	0x0000


	//----- nvinfo : EIATTR_MAXREG_COUNT
	.align		4
        /*003c*/ 	.byte	0x03, 0x1b
        /*003e*/ 	.short	0x00ff


	//----- nvinfo : EIATTR_MERCURY_ISA_VERSION
	.align		4
        /*0040*/ 	.byte	0x03, 0x5f
        /*0042*/ 	.short	0x0101


	//----- nvinfo : EIATTR_VRC_CTA_INIT_COUNT
	.align		4
        /*0044*/ 	.byte	0x02, 0x4a
	.zero		1
	.zero		1


	//----- nvinfo : EIATTR_EXIT_INSTR_OFFSETS
	.align		4
        /*0048*/ 	.byte	0x04, 0x1c
        /*004a*/ 	.short	(.L_15 - .L_14)


	//   ....[0]....
.L_14:
        /*004c*/ 	.word	0x00000080


	//   ....[1]....
        /*0050*/ 	.word	0x00000130


	//----- nvinfo : EIATTR_CBANK_PARAM_SIZE
	.align		4
.L_15:
        /*0054*/ 	.byte	0x03, 0x19
        /*0056*/ 	.short	0x0018


	//----- nvinfo : EIATTR_PARAM_CBANK
	.align		4
        /*0058*/ 	.byte	0x04, 0x0a
        /*005a*/ 	.short	(.L_17 - .L_16)
	.align		4
.L_16:
        /*005c*/ 	.word	index@(.nv.constant0._Z10copyKernelPfS_m)
        /*0060*/ 	.short	0x0380
        /*0062*/ 	.short	0x0018


	//----- nvinfo : EIATTR_SW_WAR
	.align		4
.L_17:
        /*0064*/ 	.byte	0x04, 0x36
        /*0066*/ 	.short	(.L_19 - .L_18)
.L_18:
        /*0068*/ 	.word	0x00000008
.L_19:


//--------------------- .nv.callgraph             --------------------------
	.section	.nv.callgraph,"",@"SHT_CUDA_CALLGRAPH"
	.align	4
	.sectionentsize	8
	.align		4
        /*0000*/ 	.word	0x00000000
	.align		4
        /*0004*/ 	.word	0xffffffff
	.align		4
        /*0008*/ 	.word	0x00000000
	.align		4
        /*000c*/ 	.word	0xfffffffe
	.align		4
        /*0010*/ 	.word	0x00000000
	.align		4
        /*0014*/ 	.word	0xfffffffd
	.align		4
        /*0018*/ 	.word	0x00000000
	.align		4
        /*001c*/ 	.word	0xfffffffc


//--------------------- .text._Z10copyKernelPfS_m --------------------------
	.section	.text._Z10copyKernelPfS_m,"ax",@progbits
	.align	128
        .global         _Z10copyKernelPfS_m
        .type           _Z10copyKernelPfS_m,@function
        .size           _Z10copyKernelPfS_m,(.L_x_1 - _Z10copyKernelPfS_m)
        .other          _Z10copyKernelPfS_m,@"STO_CUDA_ENTRY STV_DEFAULT"
_Z10copyKernelPfS_m:
.text._Z10copyKernelPfS_m:
[----:B------:R-:W-:Y:S01]  /*0000*/  LDC R1, c[0x0][0x37c] ;  /* 0x0000df00ff017b82 */ /* 0x000fe20000000800 */
[----:B------:R-:W0:Y:S07]  /*0010*/  S2R R3, SR_TID.X ;  /* 0x0000000000037919 */ /* 0x000e2e0000002100 */
[----:B------:R-:W0:Y:S01]  /*0020*/  S2UR UR4, SR_CTAID.X ;  /* 0x00000000000479c3 */ /* 0x000e220000002500 */
[----:B------:R-:W1:Y:S07]  /*0030*/  LDCU.64 UR6, c[0x0][0x390] ;  /* 0x00007200ff0677ac */ /* 0x000e6e0008000a00 */
[----:B------:R-:W0:Y:S02]  /*0040*/  LDC R0, c[0x0][0x360] ;  /* 0x0000d800ff007b82 */ /* 0x000e240000000800 */
[----:B0-----:R-:W-:-:S05]  /*0050*/  IMAD R0, R0, UR4, R3 ;  /* 0x0000000400007c24 */ /* 0x001fca000f8e0203 */
[----:B-1----:R-:W-:-:S04]  /*0060*/  ISETP.GE.U32.AND P0, PT, R0, UR6, PT ;  /* 0x0000000600007c0c */ /* 0x002fc8000bf06070 */
[----:B------:R-:W-:-:S13]  /*0070*/  ISETP.GE.U32.AND.EX P0, PT, RZ, UR7, PT, P0 ;  /* 0x00000007ff007c0c */ /* 0x000fda000bf06100 */
[----:B------:R-:W-:Y:S05]  /*0080*/  @P0 EXIT ;  /* 0x000000000000094d */ /* 0x000fea0003800000 */
[----:B------:R-:W0:Y:S01]  /*0090*/  LDCU.128 UR8, c[0x0][0x380] ;  /* 0x00007000ff0877ac */ /* 0x000e220008000c00 */
[----:B------:R-:W-:Y:S01]  /*00a0*/  IMAD.SHL.U32 R4, R0, 0x4, RZ ;  /* 0x0000000400047824 */ /* 0x000fe200078e00ff */
[----:B------:R-:W-:Y:S01]  /*00b0*/  SHF.R.U32.HI R0, RZ, 0x1e, R0 ;  /* 0x0000001eff007819 */ /* 0x000fe20000011600 */
[----:B------:R-:W1:Y:S03]  /*00c0*/  LDCU.64 UR4, c[0x0][0x358] ;  /* 0x00006b00ff0477ac */ /* 0x000e660008000a00 */
[----:B0-----:R-:W-:-:S04]  /*00d0*/  IADD3 R2, P0, PT, R4, UR10, RZ ;  /* 0x0000000a04027c10 */ /* 0x001fc8000ff1e0ff */
[----:B------:R-:W-:-:S06]  /*00e0*/  IADD3.X R3, PT, PT, R0, UR11, RZ, P0, !PT ;  /* 0x0000000b00037c10 */ /* 0x000fcc00087fe4ff */
[----:B-1----:R-:W2:Y:S01]  /*00f0*/  LDG.E R3, desc[UR4][R2.64] ;  /* 0x0000000402037981 */ /* 0x002ea2000c1e1900 */
[----:B------:R-:W-:-:S04]  /*0100*/  IADD3 R4, P0, PT, R4, UR8, RZ ;  /* 0x0000000804047c10 */ /* 0x000fc8000ff1e0ff */
[----:B------:R-:W-:-:S05]  /*0110*/  IADD3.X R5, PT, PT, R0, UR9, RZ, P0, !PT ;  /* 0x0000000900057c10 */ /* 0x000fca00087fe4ff */
[----:B--2---:R-:W-:Y:S01]  /*0120*/  STG.E desc[UR4][R4.64], R3 ;  /* 0x0000000304007986 */ /* 0x004fe2000c101904 */
[----:B------:R-:W-:Y:S05]  /*0130*/  EXIT ;  /* 0x000000000000794d */ /* 0x000fea0003800000 */
.L_x_0:
[----:B------:R-:W-:-:S00]  /*0140*/  BRA `(.L_x_0) ;  /* 0xfffffffc00fc7947 */ /* 0x000fc0000383ffff */
[----:B------:R-:W-:-:S00]  /*0150*/  NOP ;  /* 0x0000000000007918 */ /* 0x000fc00000000000 */
        /* <DEDUP_REMOVED lines=10> */
.L_x_1:


//--------------------- .nv.shared.reserved.0     --------------------------
	.section	.nv.shared.reserved.0,"aw",@nobits
	.weak		__nv_reservedSMEM_offset_0_alias
	.size		__nv_reservedSMEM_offset_0_alias, 0, 64
	.other		__nv_reservedSMEM_offset_0_alias,@"STO_CUDA_RESERVED_SHARED STV_DEFAULT"
__nv_reservedSMEM_offset_0_alias:
	.zero		0
	.zero		64


//--------------------- .nv.constant0._Z10copyKernelPfS_m --------------------------
	.section	.nv.constant0._Z10copyKernelPfS_m,"a",@progbits
	.sectionflags	@""
	.align	4
.nv.constant0._Z10copyKernelPfS_m:
	.zero		920


//--------------------- SYMBOLS --------------------------

	.type		.nv.reservedSmem.offset0,@object
	.size		.nv.reservedSmem.offset0,0x4
